	.headerflags	@"EF_CUDA_TEXMODE_UNIFIED EF_CUDA_64BIT_ADDRESS EF_CUDA_ACCELERATORS EF_CUDA_SM90 EF_CUDA_VIRTUAL_SM(EF_CUDA_SM90)"
	.elftype	@"ET_EXEC"


//--------------------- .nv.info                  --------------------------
	.section	.nv.info,"",@"SHT_CUDA_INFO"
	.align	4


	//----- nvinfo : EIATTR_REGCOUNT
	.align		4
        /*0000*/ 	.byte	0x04, 0x2f
        /*0002*/ 	.short	(.L_1 - .L_0)
	.align		4
.L_0:
        /*0004*/ 	.word	index@(triton_per_fused_abs_mean_sub_23)
        /*0008*/ 	.word	0x0000000e


	//----- nvinfo : EIATTR_MIN_STACK_SIZE
	.align		4
.L_1:
        /*000c*/ 	.byte	0x04, 0x12
        /*000e*/ 	.short	(.L_3 - .L_2)
	.align		4
.L_2:
        /*0010*/ 	.word	index@(triton_per_fused_abs_mean_sub_23)
        /*0014*/ 	.word	0x00000000


	//----- nvinfo : EIATTR_FRAME_SIZE
	.align		4
.L_3:
        /*0018*/ 	.byte	0x04, 0x11
        /*001a*/ 	.short	(.L_5 - .L_4)
	.align		4
.L_4:
        /*001c*/ 	.word	index@(triton_per_fused_abs_mean_sub_23)
        /*0020*/ 	.word	0x00000000


	//----- nvinfo : EIATTR_MIN_STACK_SIZE
	.align		4
.L_5:
        /*0024*/ 	.byte	0x04, 0x12
        /*0026*/ 	.short	(.L_7 - .L_6)
	.align		4
.L_6:
        /*0028*/ 	.word	index@(triton_per_fused_abs_mean_sub_23)
        /*002c*/ 	.word	0x00000000
.L_7:


//--------------------- .nv.info.triton_per_fused_abs_mean_sub_23 --------------------------
	.section	.nv.info.triton_per_fused_abs_mean_sub_23,"",@"SHT_CUDA_INFO"
	.sectionflags	@""
	.align	4


	//----- nvinfo : EIATTR_CUDA_API_VERSION
	.align		4
        /*0000*/ 	.byte	0x04, 0x37
        /*0002*/ 	.short	(.L_9 - .L_8)
.L_8:
        /*0004*/ 	.word	0x0000007c


	//----- nvinfo : EIATTR_KPARAM_INFO
	.align		4
.L_9:
        /*0008*/ 	.byte	0x04, 0x17
        /*000a*/ 	.short	(.L_11 - .L_10)
.L_10:
        /*000c*/ 	.word	0x00000000
        /*0010*/ 	.short	0x0003
        /*0012*/ 	.short	0x0014
        /*0014*/ 	.byte	0x00, 0xf0, 0x11, 0x00


	//----- nvinfo : EIATTR_KPARAM_INFO
	.align		4
.L_11:
        /*0018*/ 	.byte	0x04, 0x17
        /*001a*/ 	.short	(.L_13 - .L_12)
.L_12:
        /*001c*/ 	.word	0x00000000
        /*0020*/ 	.short	0x0002
        /*0022*/ 	.short	0x0010
        /*0024*/ 	.byte	0x00, 0xf0, 0x11, 0x00


	//----- nvinfo : EIATTR_KPARAM_INFO
	.align		4
.L_13:
        /*0028*/ 	.byte	0x04, 0x17
        /*002a*/ 	.short	(.L_15 - .L_14)
.L_14:
        /*002c*/ 	.word	0x00000000
        /*0030*/ 	.short	0x0001
        /*0032*/ 	.short	0x0008
        /*0034*/ 	.byte	0x00, 0xf4, 0x21, 0x00


	//----- nvinfo : EIATTR_KPARAM_INFO
	.align		4
.L_15:
        /*0038*/ 	.byte	0x04, 0x17
        /*003a*/ 	.short	(.L_17 - .L_16)
.L_16:
        /*003c*/ 	.word	0x00000000
        /*0040*/ 	.short	0x0000
        /*0042*/ 	.short	0x0000
        /*0044*/ 	.byte	0x00, 0xf4, 0x21, 0x00


	//----- nvinfo : EIATTR_SPARSE_MMA_MASK
	.align		4
.L_17:
        /*0048*/ 	.byte	0x03, 0x50
        /*004a*/ 	.short	0x0000


	//----- nvinfo : EIATTR_MAXREG_COUNT
	.align		4
        /*004c*/ 	.byte	0x03, 0x1b
        /*004e*/ 	.short	0x00ff


	//----- nvinfo : EIATTR_COOP_GROUP_MASK_REGIDS
	.align		4
        /*0050*/ 	.byte	0x04, 0x29
        /*0052*/ 	.short	(.L_19 - .L_18)


	//   ....[0]....
.L_18:
        /*0054*/ 	.word	0xffffffff


	//   ....[1]....
        /*0058*/ 	.word	0xffffffff


	//   ....[2]....
        /*005c*/ 	.word	0xffffffff


	//   ....[3]....
        /*0060*/ 	.word	0xffffffff


	//   ....[4]....
        /*0064*/ 	.word	0xffffffff


	//   ....[5]....
        /*0068*/ 	.word	0xffffffff


	//----- nvinfo : EIATTR_COOP_GROUP_INSTR_OFFSETS
	.align		4
.L_19:
        /*006c*/ 	.byte	0x04, 0x28
        /*006e*/ 	.short	(.L_21 - .L_20)


	//   ....[0]....
.L_20:
        /*0070*/ 	.word	0x00000150


	//   ....[1]....
        /*0074*/ 	.word	0x00000170


	//   ....[2]....
        /*0078*/ 	.word	0x000001a0


	//   ....[3]....
        /*007c*/ 	.word	0x000001c0


	//   ....[4]....
        /*0080*/ 	.word	0x000001e0


	//   ....[5]....
        /*0084*/ 	.word	0x00000280


	//----- nvinfo : EIATTR_EXIT_INSTR_OFFSETS
	.align		4
.L_21:
        /*0088*/ 	.byte	0x04, 0x1c
        /*008a*/ 	.short	(.L_23 - .L_22)


	//   ....[0]....
.L_22:
        /*008c*/ 	.word	0x000002c0


	//   ....[1]....
        /*0090*/ 	.word	0x00000310


	//----- nvinfo : EIATTR_REQNTID
	.align		4
.L_23:
        /*0094*/ 	.byte	0x04, 0x10
        /*0096*/ 	.short	(.L_25 - .L_24)
.L_24:
        /*0098*/ 	.word	0x00000040
        /*009c*/ 	.word	0x00000001
        /*00a0*/ 	.word	0x00000001


	//----- nvinfo : EIATTR_CBANK_PARAM_SIZE
	.align		4
.L_25:
        /*00a4*/ 	.byte	0x03, 0x19
        /*00a6*/ 	.short	0x0018


	//----- nvinfo : EIATTR_PARAM_CBANK
	.align		4
        /*00a8*/ 	.byte	0x04, 0x0a
        /*00aa*/ 	.short	(.L_27 - .L_26)
	.align		4
.L_26:
        /*00ac*/ 	.word	index@(.nv.constant0.triton_per_fused_abs_mean_sub_23)
        /*00b0*/ 	.short	0x0210
        /*00b2*/ 	.short	0x0018


	//----- nvinfo : EIATTR_SW_WAR
	.align		4
.L_27:
        /*00b4*/ 	.byte	0x04, 0x36
        /*00b6*/ 	.short	(.L_29 - .L_28)
.L_28:
        /*00b8*/ 	.word	0x00000008
.L_29:


//--------------------- .nv.callgraph             --------------------------
	.section	.nv.callgraph,"",@"SHT_CUDA_CALLGRAPH"
	.align	4
	.sectionentsize	8
	.align		4
        /*0000*/ 	.word	0x00000000
	.align		4
        /*0004*/ 	.word	0xffffffff
	.align		4
        /*0008*/ 	.word	0x00000000
	.align		4
        /*000c*/ 	.word	0xfffffffe
	.align		4
        /*0010*/ 	.word	0x00000000
	.align		4
        /*0014*/ 	.word	0xfffffffd
	.align		4
        /*0018*/ 	.word	0x00000000
	.align		4
        /*001c*/ 	.word	0xfffffffc


//--------------------- .text.triton_per_fused_abs_mean_sub_23 --------------------------
	.section	.text.triton_per_fused_abs_mean_sub_23,"ax",@progbits
	.sectionflags	@"SHF_BARRIERS=1"
	.align	128
        .global         triton_per_fused_abs_mean_sub_23
        .type           triton_per_fused_abs_mean_sub_23,@function
        .size           triton_per_fused_abs_mean_sub_23,(.L_x_1 - triton_per_fused_abs_mean_sub_23)
        .other          triton_per_fused_abs_mean_sub_23,@"STO_CUDA_ENTRY STV_DEFAULT"
triton_per_fused_abs_mean_sub_23:
.text.triton_per_fused_abs_mean_sub_23:
[----:B------:R-:W0:Y:S02]  /*0000*/  LDC R1, c[0x0][0x28] ;  /* 0x00000a00ff017b82 */ /* 0x000e240000000800 */
[----:B------:R-:W1:Y:S01]  /*0010*/  S2R R10, SR_TID.X ;  /* 0x00000000000a7919 */ /* 0x000e620000002100 */
[----:B------:R-:W2:Y:S01]  /*0020*/  LDC.64 R2, c[0x0][0x210] ;  /* 0x00008400ff027b82 */ /* 0x000ea20000000a00 */
[----:B------:R-:W-:Y:S01]  /*0030*/  ULDC.64 UR6, c[0x0][0x208] ;  /* 0x0000820000067ab9 */ /* 0x000fe20000000a00 */
[----:B------:R-:W3:Y:S01]  /*0040*/  S2R R0, SR_CTAID.X ;  /* 0x0000000000007919 */ /* 0x000ee20000002500 */
[----:B-1----:R-:W-:Y:S01]  /*0050*/  IMAD.SHL.U32 R4, R10, 0x20, RZ ;  /* 0x000000200a047824 */ /* 0x002fe200078e00ff */
[----:B---3--:R-:W-:-:S04]  /*0060*/  ISETP.GE.AND P0, PT, R0, 0x20, PT ;  /* 0x000000200000780c */ /* 0x008fc80003f06270 */
[----:B------:R-:W-:Y:S01]  /*0070*/  LOP3.LUT R5, R4, 0x7e0, RZ, 0xc0, !PT ;  /* 0x000007e004057812 */ /* 0x000fe200078ec0ff */
[----:B------:R-:W-:-:S04]  /*0080*/  IMAD.MOV.U32 R4, RZ, RZ, RZ ;  /* 0x000000ffff047224 */ /* 0x000fc800078e00ff */
[----:B------:R-:W-:-:S04]  /*0090*/  IMAD.IADD R5, R5, 0x1, R0 ;  /* 0x0000000105057824 */ /* 0x000fc800078e0200 */
[----:B--2---:R-:W-:-:S05]  /*00a0*/  IMAD.WIDE R2, R5, 0x4, R2 ;  /* 0x0000000405027825 */ /* 0x004fca00078e0202 */
[----:B------:R1:W2:Y:S01]  /*00b0*/  @!P0 LDG.E R4, desc[UR6][R2.64] ;  /* 0x0000000602048981 */ /* 0x0002a2000c1e1900 */
[----:B------:R-:W3:Y:S01]  /*00c0*/  S2UR UR5, SR_CgaCtaId ;  /* 0x00000000000579c3 */ /* 0x000ee20000008800 */
[----:B------:R-:W-:Y:S01]  /*00d0*/  UMOV UR4, 0x400 ;  /* 0x0000040000047882 */ /* 0x000fe20000000000 */
[----:B------:R-:W-:Y:S02]  /*00e0*/  ISETP.GE.AND P1, PT, R10, 0x2, PT ;  /* 0x000000020a00780c */ /* 0x000fe40003f26270 */
[----:B-1----:R-:W-:-:S04]  /*00f0*/  SHF.R.U32.HI R2, RZ, 0x3, R10 ;  /* 0x00000003ff027819 */ /* 0x002fc8000001160a */
[----:B------:R-:W-:Y:S01]  /*0100*/  LOP3.LUT R2, R2, 0x4, RZ, 0xc0, !PT ;  /* 0x0000000402027812 */ /* 0x000fe200078ec0ff */
[----:B---3--:R-:W-:Y:S01]  /*0110*/  UPRMT UR4, UR5, 0x654, UR4 ;  /* 0x0000065405047896 */ /* 0x008fe20008000004 */
[----:B--2---:R-:W-:-:S04]  /*0120*/  SEL R4, R4, RZ, !P0 ;  /* 0x000000ff04047207 */ /* 0x004fc80004000000 */
[----:B------:R-:W-:Y:S02]  /*0130*/  FSEL R4, R4, RZ, !P0 ;  /* 0x000000ff04047208 */ /* 0x000fe40004000000 */
[----:B------:R-:W-:-:S03]  /*0140*/  LOP3.LUT P0, RZ, R10, 0x1f, RZ, 0xc0, !PT ;  /* 0x0000001f0aff7812 */ /* 0x000fc6000780c0ff */
[----:B------:R-:W1:Y:S02]  /*0150*/  SHFL.BFLY PT, R5, R4, 0x10, 0x1f ;  /* 0x0e001f0004057f89 */ /* 0x000e6400000e0000 */
[----:B-1----:R-:W-:-:S05]  /*0160*/  FADD R5, R4, R5 ;  /* 0x0000000504057221 */ /* 0x002fca0000000000 */
[----:B------:R-:W1:Y:S02]  /*0170*/  SHFL.BFLY PT, R6, R5, 0x8, 0x1f ;  /* 0x0d001f0005067f89 */ /* 0x000e6400000e0000 */
[----:B-1----:R-:W-:Y:S01]  /*0180*/  FADD R6, R5, R6 ;  /* 0x0000000605067221 */ /* 0x002fe20000000000 */
[----:B------:R-:W-:-:S04]  /*0190*/  LOP3.LUT R5, R10, 0x1, RZ, 0xc0, !PT ;  /* 0x000000010a057812 */ /* 0x000fc800078ec0ff */
[----:B------:R-:W1:Y:S02]  /*01a0*/  SHFL.BFLY PT, R7, R6, 0x4, 0x1f ;  /* 0x0c801f0006077f89 */ /* 0x000e6400000e0000 */
[----:B-1----:R-:W-:-:S05]  /*01b0*/  FADD R7, R6, R7 ;  /* 0x0000000706077221 */ /* 0x002fca0000000000 */
[----:B------:R-:W1:Y:S02]  /*01c0*/  SHFL.BFLY PT, R8, R7, 0x2, 0x1f ;  /* 0x0c401f0007087f89 */ /* 0x000e6400000e0000 */
[----:B-1----:R-:W-:-:S05]  /*01d0*/  FADD R8, R7, R8 ;  /* 0x0000000807087221 */ /* 0x002fca0000000000 */
[----:B------:R-:W1:Y:S02]  /*01e0*/  SHFL.BFLY PT, R3, R8, 0x1, 0x1f ;  /* 0x0c201f0008037f89 */ /* 0x000e6400000e0000 */
[----:B-1----:R-:W-:Y:S01]  /*01f0*/  FADD R11, R8, R3 ;  /* 0x00000003080b7221 */ /* 0x002fe20000000000 */
[----:B------:R-:W-:-:S04]  /*0200*/  LEA R3, R10, UR4, 0x2 ;  /* 0x000000040a037c11 */ /* 0x000fc8000f8e10ff */
[----:B------:R-:W-:Y:S01]  /*0210*/  @!P0 STS [R2+UR4], R11 ;  /* 0x0000000b02008988 */ /* 0x000fe20008000804 */
[----:B------:R-:W-:Y:S01]  /*0220*/  BAR.SYNC.DEFER_BLOCKING 0x0 ;  /* 0x0000000000007b1d */ /* 0x000fe20000010000 */
[----:B------:R-:W-:-:S04]  /*0230*/  ISETP.NE.U32.AND P0, PT, R5, 0x1, PT ;  /* 0x000000010500780c */ /* 0x000fc80003f05070 */
[C---:B------:R-:W-:Y:S01]  /*0240*/  ISETP.LT.AND P0, PT, R10.reuse, 0x2, P0 ;  /* 0x000000020a00780c */ /* 0x040fe20000701270 */
[----:B------:R-:W1:Y:S01]  /*0250*/  @!P1 LDS R9, [R3] ;  /* 0x0000000003099984 */ /* 0x000e620000000800 */
[----:B------:R-:W-:-:S04]  /*0260*/  LOP3.LUT P1, RZ, R10, 0x3f, RZ, 0xc0, !PT ;  /* 0x0000003f0aff7812 */ /* 0x000fc8000782c0ff */
[----:B------:R-:W-:Y:S01]  /*0270*/  ISETP.LT.AND P1, PT, R0, 0x20, !P1 ;  /* 0x000000200000780c */ /* 0x000fe20004f21270 */
[----:B-1----:R-:W1:Y:S02]  /*0280*/  SHFL.BFLY PT, R4, R9, 0x1, 0x1f ;  /* 0x0c201f0009047f89 */ /* 0x002e6400000e0000 */
[----:B-1----:R-:W-:-:S05]  /*0290*/  FADD R4, R9, R4 ;  /* 0x0000000409047221 */ /* 0x002fca0000000000 */
[----:B------:R1:W-:Y:S01]  /*02a0*/  @P0 STS [R3], R4 ;  /* 0x0000000403000388 */ /* 0x0003e20000000800 */
[----:B------:R-:W-:Y:S06]  /*02b0*/  BAR.SYNC.DEFER_BLOCKING 0x0 ;  /* 0x0000000000007b1d */ /* 0x000fec0000010000 */
[----:B-1----:R-:W-:Y:S05]  /*02c0*/  @!P1 EXIT ;  /* 0x000000000000994d */ /* 0x002fea0003800000 */
[----:B------:R-:W0:Y:S01]  /*02d0*/  LDS R5, [UR4] ;  /* 0x00000004ff057984 */ /* 0x000e220008000800 */
[----:B------:R-:W1:Y:S02]  /*02e0*/  LDC.64 R2, c[0x0][0x218] ;  /* 0x00008600ff027b82 */ /* 0x000e640000000a00 */
[----:B-1----:R-:W-:-:S05]  /*02f0*/  IMAD.WIDE R2, R0, 0x4, R2 ;  /* 0x0000000400027825 */ /* 0x002fca00078e0202 */
[----:B0-----:R-:W-:Y:S01]  /*0300*/  STG.E desc[UR6][R2.64], R5 ;  /* 0x0000000502007986 */ /* 0x001fe2000c101906 */
[----:B------:R-:W-:Y:S05]  /*0310*/  EXIT ;  /* 0x000000000000794d */ /* 0x000fea0003800000 */
.L_x_0:
[----:B------:R-:W-:-:S00]  /*0320*/  BRA `(.L_x_0) ;  /* 0xfffffffc00fc7947 */ /* 0x000fc0000383ffff */
[----:B------:R-:W-:-:S00]  /*0330*/  NOP ;  /* 0x0000000000007918 */ /* 0x000fc00000000000 */
        /* <DEDUP_REMOVED lines=12> */
.L_x_1:


//--------------------- .nv.shared.triton_per_fused_abs_mean_sub_23 --------------------------
	.section	.nv.shared.triton_per_fused_abs_mean_sub_23,"aw",@nobits
	.sectionflags	@""
	.align	16
	.zero		1024


//--------------------- .nv.constant0.triton_per_fused_abs_mean_sub_23 --------------------------
	.section	.nv.constant0.triton_per_fused_abs_mean_sub_23,"a",@progbits
	.sectionflags	@""
	.align	4
.nv.constant0.triton_per_fused_abs_mean_sub_23:
	.zero		552
